//
// Generated by NVIDIA NVVM Compiler
//
// Compiler Build ID: CL-36424714
// Cuda compilation tools, release 13.0, V13.0.88
// Based on NVVM 20.0.0
//

.version 9.0
.target sm_100
.address_size 64

	// .globl	_Z7kernel1PiS_
.extern .shared .align 16 .b8 sdata[];

.visible .entry _Z7kernel1PiS_(
	.param .u64 .ptr .align 1 _Z7kernel1PiS__param_0,
	.param .u64 .ptr .align 1 _Z7kernel1PiS__param_1
)
{
	.reg .pred 	%p<5>;
	.reg .b32 	%r<21>;
	.reg .b64 	%rd<9>;

	ld.param.u64 	%rd2, [_Z7kernel1PiS__param_0];
	ld.param.u64 	%rd1, [_Z7kernel1PiS__param_1];
	cvta.to.global.u64 	%rd3, %rd2;
	mov.u32 	%r1, %tid.x;
	mov.u32 	%r2, %ctaid.x;
	mov.u32 	%r3, %ntid.x;
	mad.lo.s32 	%r7, %r2, %r3, %r1;
	mul.wide.u32 	%rd4, %r7, 4;
	add.s64 	%rd5, %rd3, %rd4;
	ld.global.u32 	%r8, [%rd5];
	shl.b32 	%r9, %r1, 2;
	mov.u32 	%r10, sdata;
	add.s32 	%r4, %r10, %r9;
	st.shared.u32 	[%r4], %r8;
	bar.sync 	0;
	setp.lt.u32 	%p1, %r3, 2;
	@%p1 bra 	$L__BB0_5;
	mov.b32 	%r20, 1;
$L__BB0_2:
	shl.b32 	%r6, %r20, 1;
	add.s32 	%r12, %r6, -1;
	and.b32  	%r13, %r12, %r1;
	setp.ne.s32 	%p2, %r13, 0;
	@%p2 bra 	$L__BB0_4;
	shl.b32 	%r14, %r20, 2;
	add.s32 	%r15, %r4, %r14;
	ld.shared.u32 	%r16, [%r15];
	ld.shared.u32 	%r17, [%r4];
	add.s32 	%r18, %r17, %r16;
	st.shared.u32 	[%r4], %r18;
$L__BB0_4:
	bar.sync 	0;
	setp.lt.u32 	%p3, %r6, %r3;
	mov.u32 	%r20, %r6;
	@%p3 bra 	$L__BB0_2;
$L__BB0_5:
	setp.ne.s32 	%p4, %r1, 0;
	@%p4 bra 	$L__BB0_7;
	ld.shared.u32 	%r19, [sdata];
	cvta.to.global.u64 	%rd6, %rd1;
	mul.wide.u32 	%rd7, %r2, 4;
	add.s64 	%rd8, %rd6, %rd7;
	st.global.u32 	[%rd8], %r19;
$L__BB0_7:
	ret;

}
	// .globl	_Z7kernel2PiS_
.visible .entry _Z7kernel2PiS_(
	.param .u64 .ptr .align 1 _Z7kernel2PiS__param_0,
	.param .u64 .ptr .align 1 _Z7kernel2PiS__param_1
)
{
	.reg .pred 	%p<5>;
	.reg .b32 	%r<24>;
	.reg .b64 	%rd<9>;

	ld.param.u64 	%rd2, [_Z7kernel2PiS__param_0];
	ld.param.u64 	%rd1, [_Z7kernel2PiS__param_1];
	cvta.to.global.u64 	%rd3, %rd2;
	mov.u32 	%r1, %tid.x;
	mov.u32 	%r2, %ctaid.x;
	mov.u32 	%r3, %ntid.x;
	mad.lo.s32 	%r7, %r2, %r3, %r1;
	mul.wide.u32 	%rd4, %r7, 4;
	add.s64 	%rd5, %rd3, %rd4;
	ld.global.u32 	%r8, [%rd5];
	shl.b32 	%r9, %r1, 2;
	mov.u32 	%r10, sdata;
	add.s32 	%r11, %r10, %r9;
	st.shared.u32 	[%r11], %r8;
	bar.sync 	0;
	setp.lt.u32 	%p1, %r3, 2;
	@%p1 bra 	$L__BB1_5;
	mov.b32 	%r23, 1;
$L__BB1_2:
	shl.b32 	%r5, %r23, 1;
	mul.lo.s32 	%r6, %r5, %r1;
	setp.ge.u32 	%p2, %r6, %r3;
	@%p2 bra 	$L__BB1_4;
	add.s32 	%r13, %r6, %r23;
	shl.b32 	%r14, %r13, 2;
	add.s32 	%r16, %r10, %r14;
	ld.shared.u32 	%r17, [%r16];
	shl.b32 	%r18, %r6, 2;
	add.s32 	%r19, %r10, %r18;
	ld.shared.u32 	%r20, [%r19];
	add.s32 	%r21, %r20, %r17;
	st.shared.u32 	[%r19], %r21;
$L__BB1_4:
	bar.sync 	0;
	setp.lt.u32 	%p3, %r5, %r3;
	mov.u32 	%r23, %r5;
	@%p3 bra 	$L__BB1_2;
$L__BB1_5:
	setp.ne.s32 	%p4, %r1, 0;
	@%p4 bra 	$L__BB1_7;
	ld.shared.u32 	%r22, [sdata];
	cvta.to.global.u64 	%rd6, %rd1;
	mul.wide.u32 	%rd7, %r2, 4;
	add.s64 	%rd8, %rd6, %rd7;
	st.global.u32 	[%rd8], %r22;
$L__BB1_7:
	ret;

}
	// .globl	_Z7kernel3PiS_
.visible .entry _Z7kernel3PiS_(
	.param .u64 .ptr .align 1 _Z7kernel3PiS__param_0,
	.param .u64 .ptr .align 1 _Z7kernel3PiS__param_1
)
{
	.reg .pred 	%p<5>;
	.reg .b32 	%r<18>;
	.reg .b64 	%rd<9>;

	ld.param.u64 	%rd2, [_Z7kernel3PiS__param_0];
	ld.param.u64 	%rd1, [_Z7kernel3PiS__param_1];
	cvta.to.global.u64 	%rd3, %rd2;
	mov.u32 	%r1, %tid.x;
	mov.u32 	%r2, %ctaid.x;
	mov.u32 	%r17, %ntid.x;
	mad.lo.s32 	%r7, %r2, %r17, %r1;
	mul.wide.u32 	%rd4, %r7, 4;
	add.s64 	%rd5, %rd3, %rd4;
	ld.global.u32 	%r8, [%rd5];
	shl.b32 	%r9, %r1, 2;
	mov.u32 	%r10, sdata;
	add.s32 	%r4, %r10, %r9;
	st.shared.u32 	[%r4], %r8;
	bar.sync 	0;
	setp.lt.u32 	%p1, %r17, 2;
	@%p1 bra 	$L__BB2_4;
$L__BB2_1:
	shr.u32 	%r6, %r17, 1;
	setp.ge.u32 	%p2, %r1, %r6;
	@%p2 bra 	$L__BB2_3;
	shl.b32 	%r11, %r6, 2;
	add.s32 	%r12, %r4, %r11;
	ld.shared.u32 	%r13, [%r12];
	ld.shared.u32 	%r14, [%r4];
	add.s32 	%r15, %r14, %r13;
	st.shared.u32 	[%r4], %r15;
$L__BB2_3:
	bar.sync 	0;
	setp.gt.u32 	%p3, %r17, 3;
	mov.u32 	%r17, %r6;
	@%p3 bra 	$L__BB2_1;
$L__BB2_4:
	setp.ne.s32 	%p4, %r1, 0;
	@%p4 bra 	$L__BB2_6;
	ld.shared.u32 	%r16, [sdata];
	cvta.to.global.u64 	%rd6, %rd1;
	mul.wide.u32 	%rd7, %r2, 4;
	add.s64 	%rd8, %rd6, %rd7;
	st.global.u32 	[%rd8], %r16;
$L__BB2_6:
	ret;

}
	// .globl	_Z7kernel4PiS_
.visible .entry _Z7kernel4PiS_(
	.param .u64 .ptr .align 1 _Z7kernel4PiS__param_0,
	.param .u64 .ptr .align 1 _Z7kernel4PiS__param_1
)
{
	.reg .pred 	%p<5>;
	.reg .b32 	%r<23>;
	.reg .b64 	%rd<11>;

	ld.param.u64 	%rd2, [_Z7kernel4PiS__param_0];
	ld.param.u64 	%rd1, [_Z7kernel4PiS__param_1];
	cvta.to.global.u64 	%rd3, %rd2;
	mov.u32 	%r1, %tid.x;
	mov.u32 	%r2, %ctaid.x;
	mov.u32 	%r22, %ntid.x;
	mul.lo.s32 	%r7, %r22, %r2;
	shl.b32 	%r8, %r7, 1;
	add.s32 	%r9, %r8, %r1;
	mul.wide.u32 	%rd4, %r9, 4;
	add.s64 	%rd5, %rd3, %rd4;
	ld.global.u32 	%r10, [%rd5];
	add.s32 	%r11, %r9, %r22;
	mul.wide.u32 	%rd6, %r11, 4;
	add.s64 	%rd7, %rd3, %rd6;
	ld.global.u32 	%r12, [%rd7];
	add.s32 	%r13, %r12, %r10;
	shl.b32 	%r14, %r1, 2;
	mov.u32 	%r15, sdata;
	add.s32 	%r4, %r15, %r14;
	st.shared.u32 	[%r4], %r13;
	bar.sync 	0;
	setp.lt.u32 	%p1, %r22, 2;
	@%p1 bra 	$L__BB3_4;
$L__BB3_1:
	shr.u32 	%r6, %r22, 1;
	setp.ge.u32 	%p2, %r1, %r6;
	@%p2 bra 	$L__BB3_3;
	shl.b32 	%r16, %r6, 2;
	add.s32 	%r17, %r4, %r16;
	ld.shared.u32 	%r18, [%r17];
	ld.shared.u32 	%r19, [%r4];
	add.s32 	%r20, %r19, %r18;
	st.shared.u32 	[%r4], %r20;
$L__BB3_3:
	bar.sync 	0;
	setp.gt.u32 	%p3, %r22, 3;
	mov.u32 	%r22, %r6;
	@%p3 bra 	$L__BB3_1;
$L__BB3_4:
	setp.ne.s32 	%p4, %r1, 0;
	@%p4 bra 	$L__BB3_6;
	ld.shared.u32 	%r21, [sdata];
	cvta.to.global.u64 	%rd8, %rd1;
	mul.wide.u32 	%rd9, %r2, 4;
	add.s64 	%rd10, %rd8, %rd9;
	st.global.u32 	[%rd10], %r21;
$L__BB3_6:
	ret;

}
	// .globl	_Z12wrongKernel5PiS_
.visible .entry _Z12wrongKernel5PiS_(
	.param .u64 .ptr .align 1 _Z12wrongKernel5PiS__param_0,
	.param .u64 .ptr .align 1 _Z12wrongKernel5PiS__param_1
)
{
	.reg .pred 	%p<11>;
	.reg .b32 	%r<41>;
	.reg .b64 	%rd<11>;

	ld.param.u64 	%rd2, [_Z12wrongKernel5PiS__param_0];
	ld.param.u64 	%rd1, [_Z12wrongKernel5PiS__param_1];
	cvta.to.global.u64 	%rd3, %rd2;
	mov.u32 	%r1, %tid.x;
	mov.u32 	%r2, %ctaid.x;
	mov.u32 	%r3, %ntid.x;
	mul.lo.s32 	%r7, %r3, %r2;
	shl.b32 	%r8, %r7, 1;
	add.s32 	%r9, %r8, %r1;
	mul.wide.u32 	%rd4, %r9, 4;
	add.s64 	%rd5, %rd3, %rd4;
	ld.global.u32 	%r10, [%rd5];
	add.s32 	%r11, %r9, %r3;
	mul.wide.u32 	%rd6, %r11, 4;
	add.s64 	%rd7, %rd3, %rd6;
	ld.global.u32 	%r12, [%rd7];
	add.s32 	%r13, %r12, %r10;
	shl.b32 	%r14, %r1, 2;
	mov.u32 	%r15, sdata;
	add.s32 	%r4, %r15, %r14;
	st.shared.u32 	[%r4], %r13;
	bar.sync 	0;
	setp.lt.u32 	%p1, %r3, 66;
	@%p1 bra 	$L__BB4_5;
	mov.u32 	%r40, %r3;
$L__BB4_2:
	shr.u32 	%r6, %r40, 1;
	setp.ge.u32 	%p2, %r1, %r6;
	@%p2 bra 	$L__BB4_4;
	shl.b32 	%r16, %r6, 2;
	add.s32 	%r17, %r4, %r16;
	ld.shared.u32 	%r18, [%r17];
	ld.shared.u32 	%r19, [%r4];
	add.s32 	%r20, %r19, %r18;
	st.shared.u32 	[%r4], %r20;
$L__BB4_4:
	bar.sync 	0;
	setp.gt.u32 	%p3, %r40, 131;
	mov.u32 	%r40, %r6;
	@%p3 bra 	$L__BB4_2;
$L__BB4_5:
	setp.gt.u32 	%p4, %r1, 31;
	@%p4 bra 	$L__BB4_18;
	setp.lt.u32 	%p5, %r3, 33;
	@%p5 bra 	$L__BB4_8;
	ld.shared.u32 	%r21, [%r4+128];
	ld.shared.u32 	%r22, [%r4];
	add.s32 	%r23, %r22, %r21;
	st.shared.u32 	[%r4], %r23;
	bar.sync 	0;
	bra.uni 	$L__BB4_9;
$L__BB4_8:
	setp.lt.u32 	%p6, %r3, 17;
	@%p6 bra 	$L__BB4_10;
$L__BB4_9:
	ld.shared.u32 	%r24, [%r4+64];
	ld.shared.u32 	%r25, [%r4];
	add.s32 	%r26, %r25, %r24;
	st.shared.u32 	[%r4], %r26;
	bar.sync 	0;
	bra.uni 	$L__BB4_11;
$L__BB4_10:
	setp.lt.u32 	%p7, %r3, 9;
	@%p7 bra 	$L__BB4_12;
$L__BB4_11:
	ld.shared.u32 	%r27, [%r4+32];
	ld.shared.u32 	%r28, [%r4];
	add.s32 	%r29, %r28, %r27;
	st.shared.u32 	[%r4], %r29;
	bar.sync 	0;
	bra.uni 	$L__BB4_13;
$L__BB4_12:
	setp.lt.u32 	%p8, %r3, 5;
	@%p8 bra 	$L__BB4_14;
$L__BB4_13:
	ld.shared.u32 	%r30, [%r4+16];
	ld.shared.u32 	%r31, [%r4];
	add.s32 	%r32, %r31, %r30;
	st.shared.u32 	[%r4], %r32;
	bar.sync 	0;
	bra.uni 	$L__BB4_15;
$L__BB4_14:
	setp.lt.u32 	%p9, %r3, 3;
	@%p9 bra 	$L__BB4_16;
$L__BB4_15:
	ld.shared.u32 	%r33, [%r4+8];
	ld.shared.u32 	%r34, [%r4];
	add.s32 	%r35, %r34, %r33;
	st.shared.u32 	[%r4], %r35;
	bar.sync 	0;
$L__BB4_16:
	ld.shared.u32 	%r36, [%r4+4];
	ld.shared.u32 	%r37, [%r4];
	add.s32 	%r38, %r37, %r36;
	st.shared.u32 	[%r4], %r38;
	bar.sync 	0;
	setp.ne.s32 	%p10, %r1, 0;
	@%p10 bra 	$L__BB4_18;
	ld.shared.u32 	%r39, [sdata];
	cvta.to.global.u64 	%rd8, %rd1;
	mul.wide.u32 	%rd9, %r2, 4;
	add.s64 	%rd10, %rd8, %rd9;
	st.global.u32 	[%rd10], %r39;
$L__BB4_18:
	ret;

}
	// .globl	_Z7kernel5PiS_
.visible .entry _Z7kernel5PiS_(
	.param .u64 .ptr .align 1 _Z7kernel5PiS__param_0,
	.param .u64 .ptr .align 1 _Z7kernel5PiS__param_1
)
{
	.reg .pred 	%p<5>;
	.reg .b32 	%r<23>;
	.reg .b64 	%rd<11>;

	ld.param.u64 	%rd2, [_Z7kernel5PiS__param_0];
	ld.param.u64 	%rd1, [_Z7kernel5PiS__param_1];
	cvta.to.global.u64 	%rd3, %rd2;
	mov.u32 	%r1, %tid.x;
	mov.u32 	%r2, %ctaid.x;
	mov.u32 	%r22, %ntid.x;
	mul.lo.s32 	%r7, %r22, %r2;
	shl.b32 	%r8, %r7, 1;
	add.s32 	%r9, %r8, %r1;
	mul.wide.u32 	%rd4, %r9, 4;
	add.s64 	%rd5, %rd3, %rd4;
	ld.global.u32 	%r10, [%rd5];
	add.s32 	%r11, %r9, %r22;
	mul.wide.u32 	%rd6, %r11, 4;
	add.s64 	%rd7, %rd3, %rd6;
	ld.global.u32 	%r12, [%rd7];
	add.s32 	%r13, %r12, %r10;
	shl.b32 	%r14, %r1, 2;
	mov.u32 	%r15, sdata;
	add.s32 	%r4, %r15, %r14;
	st.shared.u32 	[%r4], %r13;
	bar.sync 	0;
	setp.lt.u32 	%p1, %r22, 2;
	@%p1 bra 	$L__BB5_3;
$L__BB5_1:
	shr.u32 	%r6, %r22, 1;
	setp.ge.u32 	%p2, %r1, %r6;
	@%p2 bra 	$L__BB5_5;
	shl.b32 	%r16, %r6, 2;
	add.s32 	%r17, %r4, %r16;
	ld.shared.u32 	%r18, [%r17];
	ld.shared.u32 	%r19, [%r4];
	add.s32 	%r20, %r19, %r18;
	st.shared.u32 	[%r4], %r20;
	bar.sync 	0;
	setp.gt.u32 	%p3, %r22, 3;
	mov.u32 	%r22, %r6;
	@%p3 bra 	$L__BB5_1;
$L__BB5_3:
	setp.ne.s32 	%p4, %r1, 0;
	@%p4 bra 	$L__BB5_5;
	ld.shared.u32 	%r21, [sdata];
	cvta.to.global.u64 	%rd8, %rd1;
	mul.wide.u32 	%rd9, %r2, 4;
	add.s64 	%rd10, %rd8, %rd9;
	st.global.u32 	[%rd10], %r21;
$L__BB5_5:
	ret;

}


// ===== COMPILED SASS (sm_100) =====

	.target	sm_100

	.elftype	@"ET_EXEC"


//--------------------- .note.nv.tkinfo           --------------------------
	.section	.note.nv.tkinfo,"",@"SHT_NOTE"
	.sectionflags	@"SHF_NOTE_NV_TKINFO"
	.tkinfo
        /*0018*/ 	.word	0x00000002
        /*0030*/ 	.string	""
        /*0030*/ 	.string	"ptxas"
        /*0030*/ 	.string	"Cuda compilation tools, release 13.0, V13.0.88"
        /*0030*/ 	.string	"Build cuda_13.0.r13.0/compiler.36424714_0"
        /*0030*/ 	.string	"-arch sm_100 -m 64 "



//--------------------- .note.nv.cuinfo           --------------------------
	.section	.note.nv.cuinfo,"",@"SHT_NOTE"
	.sectionflags	@"SHF_NOTE_NV_CUINFO"
        /*0018*/ 	.short	0x0002
        /*001a*/ 	.short	0x0064
        /*001c*/ 	.short	0x0082
	.zero		2


//--------------------- .nv.info                  --------------------------
	.section	.nv.info,"",@"SHT_CUDA_INFO"
	.align	4


	//----- nvinfo : EIATTR_REGCOUNT
	.align		4
        /*0000*/ 	.byte	0x04, 0x2f
        /*0002*/ 	.short	(.L_1 - .L_0)
	.align		4
.L_0:
        /*0004*/ 	.word	index@(_Z7kernel1PiS_)
        /*0008*/ 	.word	0x0000000b


	//----- nvinfo : EIATTR_FRAME_SIZE
	.align		4
.L_1:
        /*000c*/ 	.byte	0x04, 0x11
        /*000e*/ 	.short	(.L_3 - .L_2)
	.align		4
.L_2:
        /*0010*/ 	.word	index@(_Z7kernel1PiS_)
        /*0014*/ 	.word	0x00000000


	//----- nvinfo : EIATTR_REGCOUNT
	.align		4
.L_3:
        /*0018*/ 	.byte	0x04, 0x2f
        /*001a*/ 	.short	(.L_5 - .L_4)
	.align		4
.L_4:
        /*001c*/ 	.word	index@(_Z7kernel2PiS_)
        /*0020*/ 	.word	0x0000000a


	//----- nvinfo : EIATTR_FRAME_SIZE
	.align		4
.L_5:
        /*0024*/ 	.byte	0x04, 0x11
        /*0026*/ 	.short	(.L_7 - .L_6)
	.align		4
.L_6:
        /*0028*/ 	.word	index@(_Z7kernel2PiS_)
        /*002c*/ 	.word	0x00000000


	//----- nvinfo : EIATTR_REGCOUNT
	.align		4
.L_7:
        /*0030*/ 	.byte	0x04, 0x2f
        /*0032*/ 	.short	(.L_9 - .L_8)
	.align		4
.L_8:
        /*0034*/ 	.word	index@(_Z7kernel3PiS_)
        /*0038*/ 	.word	0x0000000b


	//----- nvinfo : EIATTR_FRAME_SIZE
	.align		4
.L_9:
        /*003c*/ 	.byte	0x04, 0x11
        /*003e*/ 	.short	(.L_11 - .L_10)
	.align		4
.L_10:
        /*0040*/ 	.word	index@(_Z7kernel3PiS_)
        /*0044*/ 	.word	0x00000000


	//----- nvinfo : EIATTR_REGCOUNT
	.align		4
.L_11:
        /*0048*/ 	.byte	0x04, 0x2f
        /*004a*/ 	.short	(.L_13 - .L_12)
	.align		4
.L_12:
        /*004c*/ 	.word	index@(_Z7kernel4PiS_)
        /*0050*/ 	.word	0x0000000e


	//----- nvinfo : EIATTR_FRAME_SIZE
	.align		4
.L_13:
        /*0054*/ 	.byte	0x04, 0x11
        /*0056*/ 	.short	(.L_15 - .L_14)
	.align		4
.L_14:
        /*0058*/ 	.word	index@(_Z7kernel4PiS_)
        /*005c*/ 	.word	0x00000000


	//----- nvinfo : EIATTR_REGCOUNT
	.align		4
.L_15:
        /*0060*/ 	.byte	0x04, 0x2f
        /*0062*/ 	.short	(.L_17 - .L_16)
	.align		4
.L_16:
        /*0064*/ 	.word	index@(_Z12wrongKernel5PiS_)
        /*0068*/ 	.word	0x0000000d


	//----- nvinfo : EIATTR_FRAME_SIZE
	.align		4
.L_17:
        /*006c*/ 	.byte	0x04, 0x11
        /*006e*/ 	.short	(.L_19 - .L_18)
	.align		4
.L_18:
        /*0070*/ 	.word	index@(_Z12wrongKernel5PiS_)
        /*0074*/ 	.word	0x00000000


	//----- nvinfo : EIATTR_REGCOUNT
	.align		4
.L_19:
        /*0078*/ 	.byte	0x04, 0x2f
        /*007a*/ 	.short	(.L_21 - .L_20)
	.align		4
.L_20:
        /*007c*/ 	.word	index@(_Z7kernel5PiS_)
        /*0080*/ 	.word	0x0000000e


	//----- nvinfo : EIATTR_FRAME_SIZE
	.align		4
.L_21:
        /*0084*/ 	.byte	0x04, 0x11
        /*0086*/ 	.short	(.L_23 - .L_22)
	.align		4
.L_22:
        /*0088*/ 	.word	index@(_Z7kernel5PiS_)
        /*008c*/ 	.word	0x00000000


	//----- nvinfo : EIATTR_MIN_STACK_SIZE
	.align		4
.L_23:
        /*0090*/ 	.byte	0x04, 0x12
        /*0092*/ 	.short	(.L_25 - .L_24)
	.align		4
.L_24:
        /*0094*/ 	.word	index@(_Z7kernel5PiS_)
        /*0098*/ 	.word	0x00000000


	//----- nvinfo : EIATTR_MIN_STACK_SIZE
	.align		4
.L_25:
        /*009c*/ 	.byte	0x04, 0x12
        /*009e*/ 	.short	(.L_27 - .L_26)
	.align		4
.L_26:
        /*00a0*/ 	.word	index@(_Z12wrongKernel5PiS_)
        /*00a4*/ 	.word	0x00000000


	//----- nvinfo : EIATTR_MIN_STACK_SIZE
	.align		4
.L_27:
        /*00a8*/ 	.byte	0x04, 0x12
        /*00aa*/ 	.short	(.L_29 - .L_28)
	.align		4
.L_28:
        /*00ac*/ 	.word	index@(_Z7kernel4PiS_)
        /*00b0*/ 	.word	0x00000000


	//----- nvinfo : EIATTR_MIN_STACK_SIZE
	.align		4
.L_29:
        /*00b4*/ 	.byte	0x04, 0x12
        /*00b6*/ 	.short	(.L_31 - .L_30)
	.align		4
.L_30:
        /*00b8*/ 	.word	index@(_Z7kernel3PiS_)
        /*00bc*/ 	.word	0x00000000


	//----- nvinfo : EIATTR_MIN_STACK_SIZE
	.align		4
.L_31:
        /*00c0*/ 	.byte	0x04, 0x12
        /*00c2*/ 	.short	(.L_33 - .L_32)
	.align		4
.L_32:
        /*00c4*/ 	.word	index@(_Z7kernel2PiS_)
        /*00c8*/ 	.word	0x00000000


	//----- nvinfo : EIATTR_MIN_STACK_SIZE
	.align		4
.L_33:
        /*00cc*/ 	.byte	0x04, 0x12
        /*00ce*/ 	.short	(.L_35 - .L_34)
	.align		4
.L_34:
        /*00d0*/ 	.word	index@(_Z7kernel1PiS_)
        /*00d4*/ 	.word	0x00000000
.L_35:


//--------------------- .nv.compat                --------------------------
	.section	.nv.compat,"",@"SHT_CUDA_COMPAT_INFO"
	.align	4
        /*0000*/ 	.byte	0x02, 0x09, 0x00, 0x00, 0x02, 0x02, 0x01, 0x00, 0x02, 0x05, 0x05, 0x00, 0x03, 0x07, 0x01, 0x01
        /*0010*/ 	.byte	0x02, 0x03, 0x00, 0x00, 0x02, 0x06, 0x01, 0x00, 0x04, 0x0b, 0x08, 0x00, 0x09, 0x00, 0x00, 0x00
        /*0020*/ 	.byte	0x00, 0x00, 0x00, 0x00


//--------------------- .nv.info._Z7kernel5PiS_   --------------------------
	.section	.nv.info._Z7kernel5PiS_,"",@"SHT_CUDA_INFO"
	.sectionflags	@""
	.align	4


	//----- nvinfo : EIATTR_CUDA_API_VERSION
	.align		4
        /*0000*/ 	.byte	0x04, 0x37
        /*0002*/ 	.short	(.L_37 - .L_36)
.L_36:
        /*0004*/ 	.word	0x00000082


	//----- nvinfo : EIATTR_KPARAM_INFO
	.align		4
.L_37:
        /*0008*/ 	.byte	0x04, 0x17
        /*000a*/ 	.short	(.L_39 - .L_38)
.L_38:
        /*000c*/ 	.word	0x00000000
        /*0010*/ 	.short	0x0001
        /*0012*/ 	.short	0x0008
        /*0014*/ 	.byte	0x00, 0xf5, 0x21, 0x00


	//----- nvinfo : EIATTR_KPARAM_INFO
	.align		4
.L_39:
        /*0018*/ 	.byte	0x04, 0x17
        /*001a*/ 	.short	(.L_41 - .L_40)
.L_40:
        /*001c*/ 	.word	0x00000000
        /*0020*/ 	.short	0x0000
        /*0022*/ 	.short	0x0000
        /*0024*/ 	.byte	0x00, 0xf5, 0x21, 0x00


	//----- nvinfo : EIATTR_SPARSE_MMA_MASK
	.align		4
.L_41:
        /*0028*/ 	.byte	0x03, 0x50
        /*002a*/ 	.short	0x0000


	//----- nvinfo : EIATTR_MAXREG_COUNT
	.align		4
        /*002c*/ 	.byte	0x03, 0x1b
        /*002e*/ 	.short	0x00ff


	//----- nvinfo : EIATTR_NUM_BARRIERS
	.align		4
        /*0030*/ 	.byte	0x02, 0x4c
        /*0032*/ 	.byte	0x01
	.zero		1


	//----- nvinfo : EIATTR_MERCURY_ISA_VERSION
	.align		4
        /*0034*/ 	.byte	0x03, 0x5f
        /*0036*/ 	.short	0x0101


	//----- nvinfo : EIATTR_VRC_CTA_INIT_COUNT
	.align		4
        /*0038*/ 	.byte	0x02, 0x4a
	.zero		1
	.zero		1


	//----- nvinfo : EIATTR_EXIT_INSTR_OFFSETS
	.align		4
        /*003c*/ 	.byte	0x04, 0x1c
        /*003e*/ 	.short	(.L_43 - .L_42)


	//   ....[0]....
.L_42:
        /*0040*/ 	.word	0x00000190


	//   ....[1]....
        /*0044*/ 	.word	0x00000240


	//   ....[2]....
        /*0048*/ 	.word	0x000002c0


	//----- nvinfo : EIATTR_CBANK_PARAM_SIZE
	.align		4
.L_43:
        /*004c*/ 	.byte	0x03, 0x19
        /*004e*/ 	.short	0x0010


	//----- nvinfo : EIATTR_PARAM_CBANK
	.align		4
        /*0050*/ 	.byte	0x04, 0x0a
        /*0052*/ 	.short	(.L_45 - .L_44)
	.align		4
.L_44:
        /*0054*/ 	.word	index@(.nv.constant0._Z7kernel5PiS_)
        /*0058*/ 	.short	0x0380
        /*005a*/ 	.short	0x0010


	//----- nvinfo : EIATTR_SW_WAR
	.align		4
.L_45:
        /*005c*/ 	.byte	0x04, 0x36
        /*005e*/ 	.short	(.L_47 - .L_46)
.L_46:
        /*0060*/ 	.word	0x00000008
.L_47:


//--------------------- .nv.info._Z12wrongKernel5PiS_ --------------------------
	.section	.nv.info._Z12wrongKernel5PiS_,"",@"SHT_CUDA_INFO"
	.sectionflags	@""
	.align	4


	//----- nvinfo : EIATTR_CUDA_API_VERSION
	.align		4
        /*0000*/ 	.byte	0x04, 0x37
        /*0002*/ 	.short	(.L_49 - .L_48)
.L_48:
        /*0004*/ 	.word	0x00000082


	//----- nvinfo : EIATTR_KPARAM_INFO
	.align		4
.L_49:
        /*0008*/ 	.byte	0x04, 0x17
        /*000a*/ 	.short	(.L_51 - .L_50)
.L_50:
        /*000c*/ 	.word	0x00000000
        /*0010*/ 	.short	0x0001
        /*0012*/ 	.short	0x0008
        /*0014*/ 	.byte	0x00, 0xf5, 0x21, 0x00


	//----- nvinfo : EIATTR_KPARAM_INFO
	.align		4
.L_51:
        /*0018*/ 	.byte	0x04, 0x17
        /*001a*/ 	.short	(.L_53 - .L_52)
.L_52:
        /*001c*/ 	.word	0x00000000
        /*0020*/ 	.short	0x0000
        /*0022*/ 	.short	0x0000
        /*0024*/ 	.byte	0x00, 0xf5, 0x21, 0x00


	//----- nvinfo : EIATTR_SPARSE_MMA_MASK
	.align		4
.L_53:
        /*0028*/ 	.byte	0x03, 0x50
        /*002a*/ 	.short	0x0000


	//----- nvinfo : EIATTR_MAXREG_COUNT
	.align		4
        /*002c*/ 	.byte	0x03, 0x1b
        /*002e*/ 	.short	0x00ff


	//----- nvinfo : EIATTR_NUM_BARRIERS
	.align		4
        /*0030*/ 	.byte	0x02, 0x4c
        /*0032*/ 	.byte	0x01
	.zero		1


	//----- nvinfo : EIATTR_MERCURY_ISA_VERSION
	.align		4
        /*0034*/ 	.byte	0x03, 0x5f
        /*0036*/ 	.short	0x0101


	//----- nvinfo : EIATTR_VRC_CTA_INIT_COUNT
	.align		4
        /*0038*/ 	.byte	0x02, 0x4a
	.zero		1
	.zero		1


	//----- nvinfo : EIATTR_EXIT_INSTR_OFFSETS
	.align		4
        /*003c*/ 	.byte	0x04, 0x1c
        /*003e*/ 	.short	(.L_55 - .L_54)


	//   ....[0]....
.L_54:
        /*0040*/ 	.word	0x00000230


	//   ....[1]....
        /*0044*/ 	.word	0x00000500


	//   ....[2]....
        /*0048*/ 	.word	0x00000580


	//----- nvinfo : EIATTR_CBANK_PARAM_SIZE
	.align		4
.L_55:
        /*004c*/ 	.byte	0x03, 0x19
        /*004e*/ 	.short	0x0010


	//----- nvinfo : EIATTR_PARAM_CBANK
	.align		4
        /*0050*/ 	.byte	0x04, 0x0a
        /*0052*/ 	.short	(.L_57 - .L_56)
	.align		4
.L_56:
        /*0054*/ 	.word	index@(.nv.constant0._Z12wrongKernel5PiS_)
        /*0058*/ 	.short	0x0380
        /*005a*/ 	.short	0x0010


	//----- nvinfo : EIATTR_SW_WAR
	.align		4
.L_57:
        /*005c*/ 	.byte	0x04, 0x36
        /*005e*/ 	.short	(.L_59 - .L_58)
.L_58:
        /*0060*/ 	.word	0x00000008
.L_59:


//--------------------- .nv.info._Z7kernel4PiS_   --------------------------
	.section	.nv.info._Z7kernel4PiS_,"",@"SHT_CUDA_INFO"
	.sectionflags	@""
	.align	4


	//----- nvinfo : EIATTR_CUDA_API_VERSION
	.align		4
        /*0000*/ 	.byte	0x04, 0x37
        /*0002*/ 	.short	(.L_61 - .L_60)
.L_60:
        /*0004*/ 	.word	0x00000082


	//----- nvinfo : EIATTR_KPARAM_INFO
	.align		4
.L_61:
        /*0008*/ 	.byte	0x04, 0x17
        /*000a*/ 	.short	(.L_63 - .L_62)
.L_62:
        /*000c*/ 	.word	0x00000000
        /*0010*/ 	.short	0x0001
        /*0012*/ 	.short	0x0008
        /*0014*/ 	.byte	0x00, 0xf5, 0x21, 0x00


	//----- nvinfo : EIATTR_KPARAM_INFO
	.align		4
.L_63:
        /*0018*/ 	.byte	0x04, 0x17
        /*001a*/ 	.short	(.L_65 - .L_64)
.L_64:
        /*001c*/ 	.word	0x00000000
        /*0020*/ 	.short	0x0000
        /*0022*/ 	.short	0x0000
        /*0024*/ 	.byte	0x00, 0xf5, 0x21, 0x00


	//----- nvinfo : EIATTR_SPARSE_MMA_MASK
	.align		4
.L_65:
        /*0028*/ 	.byte	0x03, 0x50
        /*002a*/ 	.short	0x0000


	//----- nvinfo : EIATTR_MAXREG_COUNT
	.align		4
        /*002c*/ 	.byte	0x03, 0x1b
        /*002e*/ 	.short	0x00ff


	//----- nvinfo : EIATTR_NUM_BARRIERS
	.align		4
        /*0030*/ 	.byte	0x02, 0x4c
        /*0032*/ 	.byte	0x01
	.zero		1


	//----- nvinfo : EIATTR_MERCURY_ISA_VERSION
	.align		4
        /*0034*/ 	.byte	0x03, 0x5f
        /*0036*/ 	.short	0x0101


	//----- nvinfo : EIATTR_VRC_CTA_INIT_COUNT
	.align		4
        /*0038*/ 	.byte	0x02, 0x4a
	.zero		1
	.zero		1


	//----- nvinfo : EIATTR_EXIT_INSTR_OFFSETS
	.align		4
        /*003c*/ 	.byte	0x04, 0x1c
        /*003e*/ 	.short	(.L_67 - .L_66)


	//   ....[0]....
.L_66:
        /*0040*/ 	.word	0x00000230


	//   ....[1]....
        /*0044*/ 	.word	0x000002b0


	//----- nvinfo : EIATTR_CBANK_PARAM_SIZE
	.align		4
.L_67:
        /*0048*/ 	.byte	0x03, 0x19
        /*004a*/ 	.short	0x0010


	//----- nvinfo : EIATTR_PARAM_CBANK
	.align		4
        /*004c*/ 	.byte	0x04, 0x0a
        /*004e*/ 	.short	(.L_69 - .L_68)
	.align		4
.L_68:
        /*0050*/ 	.word	index@(.nv.constant0._Z7kernel4PiS_)
        /*0054*/ 	.short	0x0380
        /*0056*/ 	.short	0x0010


	//----- nvinfo : EIATTR_SW_WAR
	.align		4
.L_69:
        /*0058*/ 	.byte	0x04, 0x36
        /*005a*/ 	.short	(.L_71 - .L_70)
.L_70:
        /*005c*/ 	.word	0x00000008
.L_71:


//--------------------- .nv.info._Z7kernel3PiS_   --------------------------
	.section	.nv.info._Z7kernel3PiS_,"",@"SHT_CUDA_INFO"
	.sectionflags	@""
	.align	4


	//----- nvinfo : EIATTR_CUDA_API_VERSION
	.align		4
        /*0000*/ 	.byte	0x04, 0x37
        /*0002*/ 	.short	(.L_73 - .L_72)
.L_72:
        /*0004*/ 	.word	0x00000082


	//----- nvinfo : EIATTR_KPARAM_INFO
	.align		4
.L_73:
        /*0008*/ 	.byte	0x04, 0x17
        /*000a*/ 	.short	(.L_75 - .L_74)
.L_74:
        /*000c*/ 	.word	0x00000000
        /*0010*/ 	.short	0x0001
        /*0012*/ 	.short	0x0008
        /*0014*/ 	.byte	0x00, 0xf5, 0x21, 0x00


	//----- nvinfo : EIATTR_KPARAM_INFO
	.align		4
.L_75:
        /*0018*/ 	.byte	0x04, 0x17
        /*001a*/ 	.short	(.L_77 - .L_76)
.L_76:
        /*001c*/ 	.word	0x00000000
        /*0020*/ 	.short	0x0000
        /*0022*/ 	.short	0x0000
        /*0024*/ 	.byte	0x00, 0xf5, 0x21, 0x00


	//----- nvinfo : EIATTR_SPARSE_MMA_MASK
	.align		4
.L_77:
        /*0028*/ 	.byte	0x03, 0x50
        /*002a*/ 	.short	0x0000


	//----- nvinfo : EIATTR_MAXREG_COUNT
	.align		4
        /*002c*/ 	.byte	0x03, 0x1b
        /*002e*/ 	.short	0x00ff


	//----- nvinfo : EIATTR_NUM_BARRIERS
	.align		4
        /*0030*/ 	.byte	0x02, 0x4c
        /*0032*/ 	.byte	0x01
	.zero		1


	//----- nvinfo : EIATTR_MERCURY_ISA_VERSION
	.align		4
        /*0034*/ 	.byte	0x03, 0x5f
        /*0036*/ 	.short	0x0101


	//----- nvinfo : EIATTR_VRC_CTA_INIT_COUNT
	.align		4
        /*0038*/ 	.byte	0x02, 0x4a
	.zero		1
	.zero		1


	//----- nvinfo : EIATTR_EXIT_INSTR_OFFSETS
	.align		4
        /*003c*/ 	.byte	0x04, 0x1c
        /*003e*/ 	.short	(.L_79 - .L_78)


	//   ....[0]....
.L_78:
        /*0040*/ 	.word	0x000001e0


	//   ....[1]....
        /*0044*/ 	.word	0x00000260


	//----- nvinfo : EIATTR_CBANK_PARAM_SIZE
	.align		4
.L_79:
        /*0048*/ 	.byte	0x03, 0x19
        /*004a*/ 	.short	0x0010


	//----- nvinfo : EIATTR_PARAM_CBANK
	.align		4
        /*004c*/ 	.byte	0x04, 0x0a
        /*004e*/ 	.short	(.L_81 - .L_80)
	.align		4
.L_80:
        /*0050*/ 	.word	index@(.nv.constant0._Z7kernel3PiS_)
        /*0054*/ 	.short	0x0380
        /*0056*/ 	.short	0x0010


	//----- nvinfo : EIATTR_SW_WAR
	.align		4
.L_81:
        /*0058*/ 	.byte	0x04, 0x36
        /*005a*/ 	.short	(.L_83 - .L_82)
.L_82:
        /*005c*/ 	.word	0x00000008
.L_83:


//--------------------- .nv.info._Z7kernel2PiS_   --------------------------
	.section	.nv.info._Z7kernel2PiS_,"",@"SHT_CUDA_INFO"
	.sectionflags	@""
	.align	4


	//----- nvinfo : EIATTR_CUDA_API_VERSION
	.align		4
        /*0000*/ 	.byte	0x04, 0x37
        /*0002*/ 	.short	(.L_85 - .L_84)
.L_84:
        /*0004*/ 	.word	0x00000082


	//----- nvinfo : EIATTR_KPARAM_INFO
	.align		4
.L_85:
        /*0008*/ 	.byte	0x04, 0x17
        /*000a*/ 	.short	(.L_87 - .L_86)
.L_86:
        /*000c*/ 	.word	0x00000000
        /*0010*/ 	.short	0x0001
        /*0012*/ 	.short	0x0008
        /*0014*/ 	.byte	0x00, 0xf5, 0x21, 0x00


	//----- nvinfo : EIATTR_KPARAM_INFO
	.align		4
.L_87:
        /*0018*/ 	.byte	0x04, 0x17
        /*001a*/ 	.short	(.L_89 - .L_88)
.L_88:
        /*001c*/ 	.word	0x00000000
        /*0020*/ 	.short	0x0000
        /*0022*/ 	.short	0x0000
        /*0024*/ 	.byte	0x00, 0xf5, 0x21, 0x00


	//----- nvinfo : EIATTR_SPARSE_MMA_MASK
	.align		4
.L_89:
        /*0028*/ 	.byte	0x03, 0x50
        /*002a*/ 	.short	0x0000


	//----- nvinfo : EIATTR_MAXREG_COUNT
	.align		4
        /*002c*/ 	.byte	0x03, 0x1b
        /*002e*/ 	.short	0x00ff


	//----- nvinfo : EIATTR_NUM_BARRIERS
	.align		4
        /*0030*/ 	.byte	0x02, 0x4c
        /*0032*/ 	.byte	0x01
	.zero		1


	//----- nvinfo : EIATTR_MERCURY_ISA_VERSION
	.align		4
        /*0034*/ 	.byte	0x03, 0x5f
        /*0036*/ 	.short	0x0101


	//----- nvinfo : EIATTR_VRC_CTA_INIT_COUNT
	.align		4
        /*0038*/ 	.byte	0x02, 0x4a
	.zero		1
	.zero		1


	//----- nvinfo : EIATTR_EXIT_INSTR_OFFSETS
	.align		4
        /*003c*/ 	.byte	0x04, 0x1c
        /*003e*/ 	.short	(.L_91 - .L_90)


	//   ....[0]....
.L_90:
        /*0040*/ 	.word	0x00000210


	//   ....[1]....
        /*0044*/ 	.word	0x00000290


	//----- nvinfo : EIATTR_CBANK_PARAM_SIZE
	.align		4
.L_91:
        /*0048*/ 	.byte	0x03, 0x19
        /*004a*/ 	.short	0x0010


	//----- nvinfo : EIATTR_PARAM_CBANK
	.align		4
        /*004c*/ 	.byte	0x04, 0x0a
        /*004e*/ 	.short	(.L_93 - .L_92)
	.align		4
.L_92:
        /*0050*/ 	.word	index@(.nv.constant0._Z7kernel2PiS_)
        /*0054*/ 	.short	0x0380
        /*0056*/ 	.short	0x0010


	//----- nvinfo : EIATTR_SW_WAR
	.align		4
.L_93:
        /*0058*/ 	.byte	0x04, 0x36
        /*005a*/ 	.short	(.L_95 - .L_94)
.L_94:
        /*005c*/ 	.word	0x00000008
.L_95:


//--------------------- .nv.info._Z7kernel1PiS_   --------------------------
	.section	.nv.info._Z7kernel1PiS_,"",@"SHT_CUDA_INFO"
	.sectionflags	@""
	.align	4


	//----- nvinfo : EIATTR_CUDA_API_VERSION
	.align		4
        /*0000*/ 	.byte	0x04, 0x37
        /*0002*/ 	.short	(.L_97 - .L_96)
.L_96:
        /*0004*/ 	.word	0x00000082


	//----- nvinfo : EIATTR_KPARAM_INFO
	.align		4
.L_97:
        /*0008*/ 	.byte	0x04, 0x17
        /*000a*/ 	.short	(.L_99 - .L_98)
.L_98:
        /*000c*/ 	.word	0x00000000
        /*0010*/ 	.short	0x0001
        /*0012*/ 	.short	0x0008
        /*0014*/ 	.byte	0x00, 0xf5, 0x21, 0x00


	//----- nvinfo : EIATTR_KPARAM_INFO
	.align		4
.L_99:
        /*0018*/ 	.byte	0x04, 0x17
        /*001a*/ 	.short	(.L_101 - .L_100)
.L_100:
        /*001c*/ 	.word	0x00000000
        /*0020*/ 	.short	0x0000
        /*0022*/ 	.short	0x0000
        /*0024*/ 	.byte	0x00, 0xf5, 0x21, 0x00


	//----- nvinfo : EIATTR_SPARSE_MMA_MASK
	.align		4
.L_101:
        /*0028*/ 	.byte	0x03, 0x50
        /*002a*/ 	.short	0x0000


	//----- nvinfo : EIATTR_MAXREG_COUNT
	.align		4
        /*002c*/ 	.byte	0x03, 0x1b
        /*002e*/ 	.short	0x00ff


	//----- nvinfo : EIATTR_NUM_BARRIERS
	.align		4
        /*0030*/ 	.byte	0x02, 0x4c
        /*0032*/ 	.byte	0x01
	.zero		1


	//----- nvinfo : EIATTR_MERCURY_ISA_VERSION
	.align		4
        /*0034*/ 	.byte	0x03, 0x5f
        /*0036*/ 	.short	0x0101


	//----- nvinfo : EIATTR_VRC_CTA_INIT_COUNT
	.align		4
        /*0038*/ 	.byte	0x02, 0x4a
	.zero		1
	.zero		1


	//----- nvinfo : EIATTR_EXIT_INSTR_OFFSETS
	.align		4
        /*003c*/ 	.byte	0x04, 0x1c
        /*003e*/ 	.short	(.L_103 - .L_102)


	//   ....[0]....
.L_102:
        /*0040*/ 	.word	0x000001f0


	//   ....[1]....
        /*0044*/ 	.word	0x00000270


	//----- nvinfo : EIATTR_CBANK_PARAM_SIZE
	.align		4
.L_103:
        /*0048*/ 	.byte	0x03, 0x19
        /*004a*/ 	.short	0x0010


	//----- nvinfo : EIATTR_PARAM_CBANK
	.align		4
        /*004c*/ 	.byte	0x04, 0x0a
        /*004e*/ 	.short	(.L_105 - .L_104)
	.align		4
.L_104:
        /*0050*/ 	.word	index@(.nv.constant0._Z7kernel1PiS_)
        /*0054*/ 	.short	0x0380
        /*0056*/ 	.short	0x0010


	//----- nvinfo : EIATTR_SW_WAR
	.align		4
.L_105:
        /*0058*/ 	.byte	0x04, 0x36
        /*005a*/ 	.short	(.L_107 - .L_106)
.L_106:
        /*005c*/ 	.word	0x00000008
.L_107:


//--------------------- .nv.callgraph             --------------------------
	.section	.nv.callgraph,"",@"SHT_CUDA_CALLGRAPH"
	.align	4
	.sectionentsize	8
	.align		4
        /*0000*/ 	.word	0x00000000
	.align		4
        /*0004*/ 	.word	0xffffffff
	.align		4
        /*0008*/ 	.word	0x00000000
	.align		4
        /*000c*/ 	.word	0xfffffffe
	.align		4
        /*0010*/ 	.word	0x00000000
	.align		4
        /*0014*/ 	.word	0xfffffffd
	.align		4
        /*0018*/ 	.word	0x00000000
	.align		4
        /*001c*/ 	.word	0xfffffffc


//--------------------- .text._Z7kernel5PiS_      --------------------------
	.section	.text._Z7kernel5PiS_,"ax",@progbits
	.align	128
        .global         _Z7kernel5PiS_
        .type           _Z7kernel5PiS_,@function
        .size           _Z7kernel5PiS_,(.L_x_26 - _Z7kernel5PiS_)
        .other          _Z7kernel5PiS_,@"STO_CUDA_ENTRY STV_DEFAULT"
_Z7kernel5PiS_:
.text._Z7kernel5PiS_:
[----:B------:R-:W-:Y:S01]  /*0000*/  LDC R1, c[0x0][0x37c] ;  /* 0x0000df00ff017b82 */ /* 0x000fe20000000800 */
[----:B------:R-:W0:Y:S01]  /*0010*/  S2R R11, SR_CTAID.X ;  /* 0x00000000000b7919 */ /* 0x000e220000002500 */
[----:B------:R-:W0:Y:S06]  /*0020*/  LDCU UR8, c[0x0][0x360] ;  /* 0x00006c00ff0877ac */ /* 0x000e2c0008000800 */
[----:B------:R-:W1:Y:S01]  /*0030*/  LDC.64 R4, c[0x0][0x380] ;  /* 0x0000e000ff047b82 */ /* 0x000e620000000a00 */
[----:B------:R-:W2:Y:S01]  /*0040*/  S2R R9, SR_TID.X ;  /* 0x0000000000097919 */ /* 0x000ea20000002100 */
[----:B------:R-:W3:Y:S01]  /*0050*/  LDCU.64 UR6, c[0x0][0x358] ;  /* 0x00006b00ff0677ac */ /* 0x000ee20008000a00 */
[----:B0-----:R-:W-:-:S04]  /*0060*/  IMAD R0, R11, UR8, RZ ;  /* 0x000000080b007c24 */ /* 0x001fc8000f8e02ff */
[----:B--2---:R-:W-:-:S05]  /*0070*/  IMAD R3, R0, 0x2, R9 ;  /* 0x0000000200037824 */ /* 0x004fca00078e0209 */
[C---:B------:R-:W-:Y:S01]  /*0080*/  IADD3 R7, PT, PT, R3.reuse, UR8, RZ ;  /* 0x0000000803077c10 */ /* 0x040fe2000fffe0ff */
[----:B-1----:R-:W-:-:S04]  /*0090*/  IMAD.WIDE.U32 R2, R3, 0x4, R4 ;  /* 0x0000000403027825 */ /* 0x002fc800078e0004 */
[----:B------:R-:W-:Y:S02]  /*00a0*/  IMAD.WIDE.U32 R4, R7, 0x4, R4 ;  /* 0x0000000407047825 */ /* 0x000fe400078e0004 */
[----:B---3--:R-:W2:Y:S04]  /*00b0*/  LDG.E R2, desc[UR6][R2.64] ;  /* 0x0000000602027981 */ /* 0x008ea8000c1e1900 */
[----:B------:R-:W2:Y:S01]  /*00c0*/  LDG.E R5, desc[UR6][R4.64] ;  /* 0x0000000604057981 */ /* 0x000ea2000c1e1900 */
[----:B------:R-:W0:Y:S01]  /*00d0*/  S2UR UR5, SR_CgaCtaId ;  /* 0x00000000000579c3 */ /* 0x000e220000008800 */
[----:B------:R-:W-:Y:S01]  /*00e0*/  UMOV UR4, 0x400 ;  /* 0x0000040000047882 */ /* 0x000fe20000000000 */
[----:B------:R-:W-:Y:S02]  /*00f0*/  UISETP.GE.U32.AND UP0, UPT, UR8, 0x2, UPT ;  /* 0x000000020800788c */ /* 0x000fe4000bf06070 */
[----:B0-----:R-:W-:-:S06]  /*0100*/  ULEA UR4, UR5, UR4, 0x18 ;  /* 0x0000000405047291 */ /* 0x001fcc000f8ec0ff */
[----:B------:R-:W-:Y:S01]  /*0110*/  LEA R7, R9, UR4, 0x2 ;  /* 0x0000000409077c11 */ /* 0x000fe2000f8e10ff */
[----:B--2---:R-:W-:-:S05]  /*0120*/  IMAD.IADD R0, R2, 0x1, R5 ;  /* 0x0000000102007824 */ /* 0x004fca00078e0205 */
[----:B------:R0:W-:Y:S01]  /*0130*/  STS [R7], R0 ;  /* 0x0000000007007388 */ /* 0x0001e20000000800 */
[----:B------:R-:W-:Y:S06]  /*0140*/  BAR.SYNC.DEFER_BLOCKING 0x0 ;  /* 0x0000000000007b1d */ /* 0x000fec0000010000 */
[----:B------:R-:W-:Y:S05]  /*0150*/  BRA.U !UP0, `(.L_x_0) ;  /* 0x0000000108347547 */ /* 0x000fea000b800000 */
[----:B0-----:R-:W-:-:S07]  /*0160*/  MOV R0, UR8 ;  /* 0x0000000800007c02 */ /* 0x001fce0008000f00 */
.L_x_1:
[----:B------:R-:W-:-:S04]  /*0170*/  SHF.R.U32.HI R6, RZ, 0x1, R0 ;  /* 0x00000001ff067819 */ /* 0x000fc80000011600 */
[----:B------:R-:W-:-:S13]  /*0180*/  ISETP.GE.U32.AND P0, PT, R9, R6, PT ;  /* 0x000000060900720c */ /* 0x000fda0003f06070 */
[----:B-1----:R-:W-:Y:S05]  /*0190*/  @P0 EXIT ;  /* 0x000000000000094d */ /* 0x002fea0003800000 */
[----:B------:R-:W-:Y:S01]  /*01a0*/  IMAD R2, R6, 0x4, R7 ;  /* 0x0000000406027824 */ /* 0x000fe200078e0207 */
[----:B------:R-:W-:Y:S01]  /*01b0*/  LDS R3, [R7] ;  /* 0x0000000007037984 */ /* 0x000fe20000000800 */
[----:B------:R-:W-:Y:S01]  /*01c0*/  ISETP.GT.U32.AND P0, PT, R0, 0x3, PT ;  /* 0x000000030000780c */ /* 0x000fe20003f04070 */
[----:B------:R-:W-:-:S03]  /*01d0*/  IMAD.MOV.U32 R0, RZ, RZ, R6 ;  /* 0x000000ffff007224 */ /* 0x000fc600078e0006 */
[----:B------:R-:W0:Y:S02]  /*01e0*/  LDS R2, [R2] ;  /* 0x0000000002027984 */ /* 0x000e240000000800 */
[----:B0-----:R-:W-:-:S05]  /*01f0*/  IADD3 R4, PT, PT, R2, R3, RZ ;  /* 0x0000000302047210 */ /* 0x001fca0007ffe0ff */
[----:B------:R1:W-:Y:S01]  /*0200*/  STS [R7], R4 ;  /* 0x0000000407007388 */ /* 0x0003e20000000800 */
[----:B------:R-:W-:Y:S06]  /*0210*/  BAR.SYNC.DEFER_BLOCKING 0x0 ;  /* 0x0000000000007b1d */ /* 0x000fec0000010000 */
[----:B------:R-:W-:Y:S05]  /*0220*/  @P0 BRA `(.L_x_1) ;  /* 0xfffffffc00d00947 */ /* 0x000fea000383ffff */
.L_x_0:
[----:B------:R-:W-:-:S13]  /*0230*/  ISETP.NE.AND P0, PT, R9, RZ, PT ;  /* 0x000000ff0900720c */ /* 0x000fda0003f05270 */
[----:B------:R-:W-:Y:S05]  /*0240*/  @P0 EXIT ;  /* 0x000000000000094d */ /* 0x000fea0003800000 */
[----:B------:R-:W2:Y:S01]  /*0250*/  S2UR UR5, SR_CgaCtaId ;  /* 0x00000000000579c3 */ /* 0x000ea20000008800 */
[----:B------:R-:W-:-:S07]  /*0260*/  UMOV UR4, 0x400 ;  /* 0x0000040000047882 */ /* 0x000fce0000000000 */
[----:B------:R-:W3:Y:S01]  /*0270*/  LDC.64 R2, c[0x0][0x388] ;  /* 0x0000e200ff027b82 */ /* 0x000ee20000000a00 */
[----:B--2---:R-:W-:Y:S01]  /*0280*/  ULEA UR4, UR5, UR4, 0x18 ;  /* 0x0000000405047291 */ /* 0x004fe2000f8ec0ff */
[----:B---3--:R-:W-:-:S08]  /*0290*/  IMAD.WIDE.U32 R2, R11, 0x4, R2 ;  /* 0x000000040b027825 */ /* 0x008fd000078e0002 */
[----:B------:R-:W2:Y:S04]  /*02a0*/  LDS R5, [UR4] ;  /* 0x00000004ff057984 */ /* 0x000ea80008000800 */
[----:B--2---:R-:W-:Y:S01]  /*02b0*/  STG.E desc[UR6][R2.64], R5 ;  /* 0x0000000502007986 */ /* 0x004fe2000c101906 */
[----:B------:R-:W-:Y:S05]  /*02c0*/  EXIT ;  /* 0x000000000000794d */ /* 0x000fea0003800000 */
.L_x_2:
[----:B------:R-:W-:-:S00]  /*02d0*/  BRA `(.L_x_2) ;  /* 0xfffffffc00fc7947 */ /* 0x000fc0000383ffff */
[----:B------:R-:W-:-:S00]  /*02e0*/  NOP ;  /* 0x0000000000007918 */ /* 0x000fc00000000000 */
        /* <DEDUP_REMOVED lines=9> */
.L_x_26:


//--------------------- .text._Z12wrongKernel5PiS_ --------------------------
	.section	.text._Z12wrongKernel5PiS_,"ax",@progbits
	.align	128
        .global         _Z12wrongKernel5PiS_
        .type           _Z12wrongKernel5PiS_,@function
        .size           _Z12wrongKernel5PiS_,(.L_x_27 - _Z12wrongKernel5PiS_)
        .other          _Z12wrongKernel5PiS_,@"STO_CUDA_ENTRY STV_DEFAULT"
_Z12wrongKernel5PiS_:
.text._Z12wrongKernel5PiS_:
[----:B------:R-:W-:Y:S01]  /*0000*/  LDC R1, c[0x0][0x37c] ;  /* 0x0000df00ff017b82 */ /* 0x000fe20000000800 */
[----:B------:R-:W0:Y:S07]  /*0010*/  S2R R0, SR_CTAID.X ;  /* 0x0000000000007919 */ /* 0x000e2e0000002500 */
[----:B------:R-:W0:Y:S01]  /*0020*/  LDC R10, c[0x0][0x360] ;  /* 0x0000d800ff0a7b82 */ /* 0x000e220000000800 */
[----:B------:R-:W1:Y:S01]  /*0030*/  LDCU.64 UR6, c[0x0][0x358] ;  /* 0x00006b00ff0677ac */ /* 0x000e620008000a00 */
[----:B------:R-:W2:Y:S06]  /*0040*/  S2R R2, SR_TID.X ;  /* 0x0000000000027919 */ /* 0x000eac0000002100 */
[----:B------:R-:W3:Y:S01]  /*0050*/  LDC.64 R6, c[0x0][0x380] ;  /* 0x0000e000ff067b82 */ /* 0x000ee20000000a00 */
[----:B0-----:R-:W-:-:S04]  /*0060*/  IMAD R3, R0, R10, RZ ;  /* 0x0000000a00037224 */ /* 0x001fc800078e02ff */
[----:B--2---:R-:W-:-:S04]  /*0070*/  IMAD R3, R3, 0x2, R2 ;  /* 0x0000000203037824 */ /* 0x004fc800078e0202 */
[C---:B------:R-:W-:Y:S02]  /*0080*/  IMAD.IADD R9, R3.reuse, 0x1, R10 ;  /* 0x0000000103097824 */ /* 0x040fe400078e020a */
[----:B---3--:R-:W-:-:S04]  /*0090*/  IMAD.WIDE.U32 R4, R3, 0x4, R6 ;  /* 0x0000000403047825 */ /* 0x008fc800078e0006 */
[----:B------:R-:W-:Y:S02]  /*00a0*/  IMAD.WIDE.U32 R6, R9, 0x4, R6 ;  /* 0x0000000409067825 */ /* 0x000fe400078e0006 */
[----:B-1----:R-:W2:Y:S04]  /*00b0*/  LDG.E R4, desc[UR6][R4.64] ;  /* 0x0000000604047981 */ /* 0x002ea8000c1e1900 */
[----:B------:R-:W2:Y:S01]  /*00c0*/  LDG.E R7, desc[UR6][R6.64] ;  /* 0x0000000606077981 */ /* 0x000ea2000c1e1900 */
[----:B------:R-:W0:Y:S01]  /*00d0*/  S2UR UR5, SR_CgaCtaId ;  /* 0x00000000000579c3 */ /* 0x000e220000008800 */
[----:B------:R-:W-:Y:S01]  /*00e0*/  UMOV UR4, 0x400 ;  /* 0x0000040000047882 */ /* 0x000fe20000000000 */
[----:B------:R-:W-:Y:S02]  /*00f0*/  ISETP.GE.U32.AND P1, PT, R10, 0x42, PT ;  /* 0x000000420a00780c */ /* 0x000fe40003f26070 */
[----:B------:R-:W-:Y:S01]  /*0100*/  ISETP.GT.U32.AND P0, PT, R2, 0x1f, PT ;  /* 0x0000001f0200780c */ /* 0x000fe20003f04070 */
[----:B0-----:R-:W-:-:S06]  /*0110*/  ULEA UR4, UR5, UR4, 0x18 ;  /* 0x0000000405047291 */ /* 0x001fcc000f8ec0ff */
[----:B------:R-:W-:Y:S01]  /*0120*/  LEA R8, R2, UR4, 0x2 ;  /* 0x0000000402087c11 */ /* 0x000fe2000f8e10ff */
[----:B--2---:R-:W-:-:S05]  /*0130*/  IMAD.IADD R3, R4, 0x1, R7 ;  /* 0x0000000104037824 */ /* 0x004fca00078e0207 */
[----:B------:R0:W-:Y:S01]  /*0140*/  STS [R8], R3 ;  /* 0x0000000308007388 */ /* 0x0001e20000000800 */
[----:B------:R-:W-:Y:S06]  /*0150*/  BAR.SYNC.DEFER_BLOCKING 0x0 ;  /* 0x0000000000007b1d */ /* 0x000fec0000010000 */
[----:B------:R-:W-:Y:S05]  /*0160*/  @!P1 BRA `(.L_x_3) ;  /* 0x0000000000309947 */ /* 0x000fea0003800000 */
[----:B0-----:R-:W-:-:S07]  /*0170*/  MOV R3, R10 ;  /* 0x0000000a00037202 */ /* 0x001fce0000000f00 */
.L_x_4:
[----:B------:R-:W-:-:S04]  /*0180*/  SHF.R.U32.HI R7, RZ, 0x1, R3 ;  /* 0x00000001ff077819 */ /* 0x000fc80000011603 */
[----:B------:R-:W-:-:S13]  /*0190*/  ISETP.GE.U32.AND P1, PT, R2, R7, PT ;  /* 0x000000070200720c */ /* 0x000fda0003f26070 */
[----:B------:R-:W-:Y:S01]  /*01a0*/  @!P1 IMAD R4, R7, 0x4, R8 ;  /* 0x0000000407049824 */ /* 0x000fe200078e0208 */
[----:B------:R-:W-:Y:S05]  /*01b0*/  @!P1 LDS R5, [R8] ;  /* 0x0000000008059984 */ /* 0x000fea0000000800 */
[----:B------:R-:W0:Y:S02]  /*01c0*/  @!P1 LDS R4, [R4] ;  /* 0x0000000004049984 */ /* 0x000e240000000800 */
[----:B0-----:R-:W-:-:S05]  /*01d0*/  @!P1 IMAD.IADD R5, R4, 0x1, R5 ;  /* 0x0000000104059824 */ /* 0x001fca00078e0205 */
[----:B------:R1:W-:Y:S01]  /*01e0*/  @!P1 STS [R8], R5 ;  /* 0x0000000508009388 */ /* 0x0003e20000000800 */
[----:B------:R-:W-:Y:S01]  /*01f0*/  BAR.SYNC.DEFER_BLOCKING 0x0 ;  /* 0x0000000000007b1d */ /* 0x000fe20000010000 */
[----:B------:R-:W-:Y:S02]  /*0200*/  ISETP.GT.U32.AND P1, PT, R3, 0x83, PT ;  /* 0x000000830300780c */ /* 0x000fe40003f24070 */
[----:B------:R-:W-:-:S11]  /*0210*/  MOV R3, R7 ;  /* 0x0000000700037202 */ /* 0x000fd60000000f00 */
[----:B-1----:R-:W-:Y:S05]  /*0220*/  @P1 BRA `(.L_x_4) ;  /* 0xfffffffc00d41947 */ /* 0x002fea000383ffff */
.L_x_3:
[----:B------:R-:W-:Y:S05]  /*0230*/  @P0 EXIT ;  /* 0x000000000000094d */ /* 0x000fea0003800000 */
[----:B------:R-:W-:-:S13]  /*0240*/  ISETP.GE.U32.AND P0, PT, R10, 0x21, PT ;  /* 0x000000210a00780c */ /* 0x000fda0003f06070 */
[----:B0-----:R-:W-:Y:S04]  /*0250*/  @P0 LDS R3, [R8+0x80] ;  /* 0x0000800008030984 */ /* 0x001fe80000000800 */
[----:B------:R-:W0:Y:S02]  /*0260*/  @P0 LDS R4, [R8] ;  /* 0x0000000008040984 */ /* 0x000e240000000800 */
[----:B0-----:R-:W-:-:S05]  /*0270*/  @P0 IMAD.IADD R3, R3, 0x1, R4 ;  /* 0x0000000103030824 */ /* 0x001fca00078e0204 */
[----:B------:R0:W-:Y:S01]  /*0280*/  @P0 STS [R8], R3 ;  /* 0x0000000308000388 */ /* 0x0001e20000000800 */
[----:B------:R-:W-:Y:S06]  /*0290*/  @P0 BAR.SYNC.DEFER_BLOCKING 0x0 ;  /* 0x0000000000000b1d */ /* 0x000fec0000010000 */
[----:B------:R-:W-:Y:S05]  /*02a0*/  @P0 BRA `(.L_x_5) ;  /* 0x0000000000080947 */ /* 0x000fea0003800000 */
[----:B------:R-:W-:-:S13]  /*02b0*/  ISETP.GE.U32.AND P0, PT, R10, 0x11, PT ;  /* 0x000000110a00780c */ /* 0x000fda0003f06070 */
[----:B------:R-:W-:Y:S05]  /*02c0*/  @!P0 BRA `(.L_x_6) ;  /* 0x0000000000188947 */ /* 0x000fea0003800000 */
.L_x_5:
[----:B0-----:R-:W-:Y:S04]  /*02d0*/  LDS R3, [R8+0x40] ;  /* 0x0000400008037984 */ /* 0x001fe80000000800 */
[----:B------:R-:W0:Y:S02]  /*02e0*/  LDS R4, [R8] ;  /* 0x0000000008047984 */ /* 0x000e240000000800 */
[----:B0-----:R-:W-:-:S05]  /*02f0*/  IMAD.IADD R3, R3, 0x1, R4 ;  /* 0x0000000103037824 */ /* 0x001fca00078e0204 */
[----:B------:R0:W-:Y:S01]  /*0300*/  STS [R8], R3 ;  /* 0x0000000308007388 */ /* 0x0001e20000000800 */
[----:B------:R-:W-:Y:S06]  /*0310*/  BAR.SYNC.DEFER_BLOCKING 0x0 ;  /* 0x0000000000007b1d */ /* 0x000fec0000010000 */
[----:B------:R-:W-:Y:S05]  /*0320*/  BRA `(.L_x_7) ;  /* 0x0000000000087947 */ /* 0x000fea0003800000 */
.L_x_6:
[----:B------:R-:W-:-:S13]  /*0330*/  ISETP.GE.U32.AND P0, PT, R10, 0x9, PT ;  /* 0x000000090a00780c */ /* 0x000fda0003f06070 */
[----:B------:R-:W-:Y:S05]  /*0340*/  @!P0 BRA `(.L_x_8) ;  /* 0x0000000000188947 */ /* 0x000fea0003800000 */
.L_x_7:
[----:B0-----:R-:W-:Y:S04]  /*0350*/  LDS R3, [R8+0x20] ;  /* 0x0000200008037984 */ /* 0x001fe80000000800 */
[----:B------:R-:W0:Y:S02]  /*0360*/  LDS R4, [R8] ;  /* 0x0000000008047984 */ /* 0x000e240000000800 */
[----:B0-----:R-:W-:-:S05]  /*0370*/  IADD3 R3, PT, PT, R3, R4, RZ ;  /* 0x0000000403037210 */ /* 0x001fca0007ffe0ff */
[----:B------:R0:W-:Y:S01]  /*0380*/  STS [R8], R3 ;  /* 0x0000000308007388 */ /* 0x0001e20000000800 */
[----:B------:R-:W-:Y:S06]  /*0390*/  BAR.SYNC.DEFER_BLOCKING 0x0 ;  /* 0x0000000000007b1d */ /* 0x000fec0000010000 */
[----:B------:R-:W-:Y:S05]  /*03a0*/  BRA `(.L_x_9) ;  /* 0x0000000000087947 */ /* 0x000fea0003800000 */
.L_x_8:
[----:B------:R-:W-:-:S13]  /*03b0*/  ISETP.GE.U32.AND P0, PT, R10, 0x5, PT ;  /* 0x000000050a00780c */ /* 0x000fda0003f06070 */
[----:B------:R-:W-:Y:S05]  /*03c0*/  @!P0 BRA `(.L_x_10) ;  /* 0x0000000000188947 */ /* 0x000fea0003800000 */
.L_x_9:
[----:B0-----:R-:W-:Y:S04]  /*03d0*/  LDS R3, [R8+0x10] ;  /* 0x0000100008037984 */ /* 0x001fe80000000800 */
[----:B------:R-:W0:Y:S02]  /*03e0*/  LDS R4, [R8] ;  /* 0x0000000008047984 */ /* 0x000e240000000800 */
[----:B0-----:R-:W-:-:S05]  /*03f0*/  IMAD.IADD R3, R3, 0x1, R4 ;  /* 0x0000000103037824 */ /* 0x001fca00078e0204 */
[----:B------:R0:W-:Y:S01]  /*0400*/  STS [R8], R3 ;  /* 0x0000000308007388 */ /* 0x0001e20000000800 */
[----:B------:R-:W-:Y:S06]  /*0410*/  BAR.SYNC.DEFER_BLOCKING 0x0 ;  /* 0x0000000000007b1d */ /* 0x000fec0000010000 */
[----:B------:R-:W-:Y:S05]  /*0420*/  BRA `(.L_x_11) ;  /* 0x0000000000087947 */ /* 0x000fea0003800000 */
.L_x_10:
[----:B------:R-:W-:-:S13]  /*0430*/  ISETP.GE.U32.AND P0, PT, R10, 0x3, PT ;  /* 0x000000030a00780c */ /* 0x000fda0003f06070 */
[----:B------:R-:W-:Y:S05]  /*0440*/  @!P0 BRA `(.L_x_12) ;  /* 0x0000000000148947 */ /* 0x000fea0003800000 */
.L_x_11:
[----:B0-----:R-:W-:Y:S04]  /*0450*/  LDS R3, [R8+0x8] ;  /* 0x0000080008037984 */ /* 0x001fe80000000800 */
[----:B------:R-:W0:Y:S02]  /*0460*/  LDS R4, [R8] ;  /* 0x0000000008047984 */ /* 0x000e240000000800 */
[----:B0-----:R-:W-:-:S05]  /*0470*/  IMAD.IADD R3, R3, 0x1, R4 ;  /* 0x0000000103037824 */ /* 0x001fca00078e0204 */
[----:B------:R1:W-:Y:S01]  /*0480*/  STS [R8], R3 ;  /* 0x0000000308007388 */ /* 0x0003e20000000800 */
[----:B------:R-:W-:Y:S06]  /*0490*/  BAR.SYNC.DEFER_BLOCKING 0x0 ;  /* 0x0000000000007b1d */ /* 0x000fec0000010000 */
.L_x_12:
[----:B01----:R-:W-:Y:S01]  /*04a0*/  LDS R3, [R8+0x4] ;  /* 0x0000040008037984 */ /* 0x003fe20000000800 */
[----:B------:R-:W-:-:S03]  /*04b0*/  ISETP.NE.AND P0, PT, R2, RZ, PT ;  /* 0x000000ff0200720c */ /* 0x000fc60003f05270 */
[----:B------:R-:W0:Y:S02]  /*04c0*/  LDS R4, [R8] ;  /* 0x0000000008047984 */ /* 0x000e240000000800 */
[----:B0-----:R-:W-:-:S05]  /*04d0*/  IADD3 R3, PT, PT, R3, R4, RZ ;  /* 0x0000000403037210 */ /* 0x001fca0007ffe0ff */
[----:B------:R0:W-:Y:S01]  /*04e0*/  STS [R8], R3 ;  /* 0x0000000308007388 */ /* 0x0001e20000000800 */
[----:B------:R-:W-:Y:S06]  /*04f0*/  BAR.SYNC.DEFER_BLOCKING 0x0 ;  /* 0x0000000000007b1d */ /* 0x000fec0000010000 */
[----:B------:R-:W-:Y:S05]  /*0500*/  @P0 EXIT ;  /* 0x000000000000094d */ /* 0x000fea0003800000 */
[----:B------:R-:W1:Y:S01]  /*0510*/  S2UR UR5, SR_CgaCtaId ;  /* 0x00000000000579c3 */ /* 0x000e620000008800 */
[----:B------:R-:W-:-:S07]  /*0520*/  UMOV UR4, 0x400 ;  /* 0x0000040000047882 */ /* 0x000fce0000000000 */
[----:B0-----:R-:W0:Y:S01]  /*0530*/  LDC.64 R2, c[0x0][0x388] ;  /* 0x0000e200ff027b82 */ /* 0x001e220000000a00 */
[----:B-1----:R-:W-:Y:S01]  /*0540*/  ULEA UR4, UR5, UR4, 0x18 ;  /* 0x0000000405047291 */ /* 0x002fe2000f8ec0ff */
[----:B0-----:R-:W-:-:S08]  /*0550*/  IMAD.WIDE.U32 R2, R0, 0x4, R2 ;  /* 0x0000000400027825 */ /* 0x001fd000078e0002 */
[----:B------:R-:W0:Y:S04]  /*0560*/  LDS R5, [UR4] ;  /* 0x00000004ff057984 */ /* 0x000e280008000800 */
[----:B0-----:R-:W-:Y:S01]  /*0570*/  STG.E desc[UR6][R2.64], R5 ;  /* 0x0000000502007986 */ /* 0x001fe2000c101906 */
[----:B------:R-:W-:Y:S05]  /*0580*/  EXIT ;  /* 0x000000000000794d */ /* 0x000fea0003800000 */
.L_x_13:
        /* <DEDUP_REMOVED lines=15> */
.L_x_27:


//--------------------- .text._Z7kernel4PiS_      --------------------------
	.section	.text._Z7kernel4PiS_,"ax",@progbits
	.align	128
        .global         _Z7kernel4PiS_
        .type           _Z7kernel4PiS_,@function
        .size           _Z7kernel4PiS_,(.L_x_28 - _Z7kernel4PiS_)
        .other          _Z7kernel4PiS_,@"STO_CUDA_ENTRY STV_DEFAULT"
_Z7kernel4PiS_:
.text._Z7kernel4PiS_:
        /* <DEDUP_REMOVED lines=15> */
[----:B------:R-:W-:Y:S01]  /*00f0*/  UISETP.GE.U32.AND UP0, UPT, UR8, 0x2, UPT ;  /* 0x000000020800788c */ /* 0x000fe2000bf06070 */
[----:B------:R-:W-:Y:S01]  /*0100*/  ISETP.NE.AND P0, PT, R9, RZ, PT ;  /* 0x000000ff0900720c */ /* 0x000fe20003f05270 */
[----:B0-----:R-:W-:-:S06]  /*0110*/  ULEA UR4, UR5, UR4, 0x18 ;  /* 0x0000000405047291 */ /* 0x001fcc000f8ec0ff */
[----:B------:R-:W-:Y:S01]  /*0120*/  LEA R7, R9, UR4, 0x2 ;  /* 0x0000000409077c11 */ /* 0x000fe2000f8e10ff */
[----:B--2---:R-:W-:-:S05]  /*0130*/  IMAD.IADD R0, R2, 0x1, R5 ;  /* 0x0000000102007824 */ /* 0x004fca00078e0205 */
[----:B------:R0:W-:Y:S01]  /*0140*/  STS [R7], R0 ;  /* 0x0000000007007388 */ /* 0x0001e20000000800 */
[----:B------:R-:W-:Y:S06]  /*0150*/  BAR.SYNC.DEFER_BLOCKING 0x0 ;  /* 0x0000000000007b1d */ /* 0x000fec0000010000 */
[----:B------:R-:W-:Y:S05]  /*0160*/  BRA.U !UP0, `(.L_x_14) ;  /* 0x0000000108307547 */ /* 0x000fea000b800000 */
[----:B0-----:R-:W-:-:S07]  /*0170*/  MOV R0, UR8 ;  /* 0x0000000800007c02 */ /* 0x001fce0008000f00 */
.L_x_15:
[----:B------:R-:W-:-:S04]  /*0180*/  SHF.R.U32.HI R6, RZ, 0x1, R0 ;  /* 0x00000001ff067819 */ /* 0x000fc80000011600 */
[----:B------:R-:W-:-:S13]  /*0190*/  ISETP.GE.U32.AND P1, PT, R9, R6, PT ;  /* 0x000000060900720c */ /* 0x000fda0003f26070 */
[----:B------:R-:W-:Y:S01]  /*01a0*/  @!P1 IMAD R2, R6, 0x4, R7 ;  /* 0x0000000406029824 */ /* 0x000fe200078e0207 */
[----:B------:R-:W-:Y:S05]  /*01b0*/  @!P1 LDS R3, [R7] ;  /* 0x0000000007039984 */ /* 0x000fea0000000800 */
[----:B------:R-:W0:Y:S02]  /*01c0*/  @!P1 LDS R2, [R2] ;  /* 0x0000000002029984 */ /* 0x000e240000000800 */
[----:B0-----:R-:W-:-:S05]  /*01d0*/  @!P1 IADD3 R4, PT, PT, R2, R3, RZ ;  /* 0x0000000302049210 */ /* 0x001fca0007ffe0ff */
[----:B------:R1:W-:Y:S01]  /*01e0*/  @!P1 STS [R7], R4 ;  /* 0x0000000407009388 */ /* 0x0003e20000000800 */
[----:B------:R-:W-:Y:S01]  /*01f0*/  BAR.SYNC.DEFER_BLOCKING 0x0 ;  /* 0x0000000000007b1d */ /* 0x000fe20000010000 */
[----:B------:R-:W-:Y:S01]  /*0200*/  ISETP.GT.U32.AND P1, PT, R0, 0x3, PT ;  /* 0x000000030000780c */ /* 0x000fe20003f24070 */
[----:B------:R-:W-:-:S12]  /*0210*/  IMAD.MOV.U32 R0, RZ, RZ, R6 ;  /* 0x000000ffff007224 */ /* 0x000fd800078e0006 */
[----:B-1----:R-:W-:Y:S05]  /*0220*/  @P1 BRA `(.L_x_15) ;  /* 0xfffffffc00d41947 */ /* 0x002fea000383ffff */
.L_x_14:
[----:B------:R-:W-:Y:S05]  /*0230*/  @P0 EXIT ;  /* 0x000000000000094d */ /* 0x000fea0003800000 */
[----:B------:R-:W1:Y:S01]  /*0240*/  S2UR UR5, SR_CgaCtaId ;  /* 0x00000000000579c3 */ /* 0x000e620000008800 */
[----:B------:R-:W-:-:S07]  /*0250*/  UMOV UR4, 0x400 ;  /* 0x0000040000047882 */ /* 0x000fce0000000000 */
[----:B------:R-:W2:Y:S01]  /*0260*/  LDC.64 R2, c[0x0][0x388] ;  /* 0x0000e200ff027b82 */ /* 0x000ea20000000a00 */
[----:B-1----:R-:W-:Y:S01]  /*0270*/  ULEA UR4, UR5, UR4, 0x18 ;  /* 0x0000000405047291 */ /* 0x002fe2000f8ec0ff */
[----:B--2---:R-:W-:-:S08]  /*0280*/  IMAD.WIDE.U32 R2, R11, 0x4, R2 ;  /* 0x000000040b027825 */ /* 0x004fd000078e0002 */
[----:B------:R-:W1:Y:S04]  /*0290*/  LDS R5, [UR4] ;  /* 0x00000004ff057984 */ /* 0x000e680008000800 */
[----:B-1----:R-:W-:Y:S01]  /*02a0*/  STG.E desc[UR6][R2.64], R5 ;  /* 0x0000000502007986 */ /* 0x002fe2000c101906 */
[----:B------:R-:W-:Y:S05]  /*02b0*/  EXIT ;  /* 0x000000000000794d */ /* 0x000fea0003800000 */
.L_x_16:
        /* <DEDUP_REMOVED lines=12> */
.L_x_28:


//--------------------- .text._Z7kernel3PiS_      --------------------------
	.section	.text._Z7kernel3PiS_,"ax",@progbits
	.align	128
        .global         _Z7kernel3PiS_
        .type           _Z7kernel3PiS_,@function
        .size           _Z7kernel3PiS_,(.L_x_29 - _Z7kernel3PiS_)
        .other          _Z7kernel3PiS_,@"STO_CUDA_ENTRY STV_DEFAULT"
_Z7kernel3PiS_:
.text._Z7kernel3PiS_:
[----:B------:R-:W-:Y:S01]  /*0000*/  LDC R1, c[0x0][0x37c] ;  /* 0x0000df00ff017b82 */ /* 0x000fe20000000800 */
[----:B------:R-:W0:Y:S07]  /*0010*/  S2R R6, SR_TID.X ;  /* 0x0000000000067919 */ /* 0x000e2e0000002100 */
[----:B------:R-:W1:Y:S01]  /*0020*/  LDC.64 R2, c[0x0][0x380] ;  /* 0x0000e000ff027b82 */ /* 0x000e620000000a00 */
[----:B------:R-:W0:Y:S01]  /*0030*/  LDCU UR8, c[0x0][0x360] ;  /* 0x00006c00ff0877ac */ /* 0x000e220008000800 */
[----:B------:R-:W0:Y:S01]  /*0040*/  S2R R7, SR_CTAID.X ;  /* 0x0000000000077919 */ /* 0x000e220000002500 */
[----:B------:R-:W2:Y:S01]  /*0050*/  LDCU.64 UR6, c[0x0][0x358] ;  /* 0x00006b00ff0677ac */ /* 0x000ea20008000a00 */
[----:B0-----:R-:W-:-:S04]  /*0060*/  IMAD R5, R7, UR8, R6 ;  /* 0x0000000807057c24 */ /* 0x001fc8000f8e0206 */
[----:B-1----:R-:W-:-:S06]  /*0070*/  IMAD.WIDE.U32 R2, R5, 0x4, R2 ;  /* 0x0000000405027825 */ /* 0x002fcc00078e0002 */
[----:B--2---:R-:W2:Y:S01]  /*0080*/  LDG.E R2, desc[UR6][R2.64] ;  /* 0x0000000602027981 */ /* 0x004ea2000c1e1900 */
[----:B------:R-:W0:Y:S01]  /*0090*/  S2UR UR5, SR_CgaCtaId ;  /* 0x00000000000579c3 */ /* 0x000e220000008800 */
[----:B------:R-:W-:Y:S01]  /*00a0*/  UMOV UR4, 0x400 ;  /* 0x0000040000047882 */ /* 0x000fe20000000000 */
[----:B------:R-:W-:Y:S01]  /*00b0*/  UISETP.GE.U32.AND UP0, UPT, UR8, 0x2, UPT ;  /* 0x000000020800788c */ /* 0x000fe2000bf06070 */
[----:B------:R-:W-:Y:S01]  /*00c0*/  ISETP.NE.AND P0, PT, R6, RZ, PT ;  /* 0x000000ff0600720c */ /* 0x000fe20003f05270 */
[----:B0-----:R-:W-:-:S06]  /*00d0*/  ULEA UR4, UR5, UR4, 0x18 ;  /* 0x0000000405047291 */ /* 0x001fcc000f8ec0ff */
[----:B------:R-:W-:-:S05]  /*00e0*/  LEA R5, R6, UR4, 0x2 ;  /* 0x0000000406057c11 */ /* 0x000fca000f8e10ff */
[----:B--2---:R0:W-:Y:S01]  /*00f0*/  STS [R5], R2 ;  /* 0x0000000205007388 */ /* 0x0041e20000000800 */
[----:B------:R-:W-:Y:S06]  /*0100*/  BAR.SYNC.DEFER_BLOCKING 0x0 ;  /* 0x0000000000007b1d */ /* 0x000fec0000010000 */
[----:B------:R-:W-:Y:S05]  /*0110*/  BRA.U !UP0, `(.L_x_17) ;  /* 0x0000000108307547 */ /* 0x000fea000b800000 */
[----:B------:R-:W-:-:S07]  /*0120*/  IMAD.U32 R0, RZ, RZ, UR8 ;  /* 0x00000008ff007e24 */ /* 0x000fce000f8e00ff */
.L_x_18:
[----:B------:R-:W-:-:S04]  /*0130*/  SHF.R.U32.HI R8, RZ, 0x1, R0 ;  /* 0x00000001ff087819 */ /* 0x000fc80000011600 */
[----:B------:R-:W-:-:S13]  /*0140*/  ISETP.GE.U32.AND P1, PT, R6, R8, PT ;  /* 0x000000080600720c */ /* 0x000fda0003f26070 */
[----:B0-----:R-:W-:Y:S01]  /*0150*/  @!P1 IMAD R2, R8, 0x4, R5 ;  /* 0x0000000408029824 */ /* 0x001fe200078e0205 */
        /* <DEDUP_REMOVED lines=8> */
.L_x_17:
        /* <DEDUP_REMOVED lines=9> */
.L_x_19:
        /* <DEDUP_REMOVED lines=9> */
.L_x_29:


//--------------------- .text._Z7kernel2PiS_      --------------------------
	.section	.text._Z7kernel2PiS_,"ax",@progbits
	.align	128
        .global         _Z7kernel2PiS_
        .type           _Z7kernel2PiS_,@function
        .size           _Z7kernel2PiS_,(.L_x_30 - _Z7kernel2PiS_)
        .other          _Z7kernel2PiS_,@"STO_CUDA_ENTRY STV_DEFAULT"
_Z7kernel2PiS_:
.text._Z7kernel2PiS_:
        /* <DEDUP_REMOVED lines=18> */
[----:B------:R-:W-:-:S05]  /*0120*/  UMOV UR5, 0x1 ;  /* 0x0000000100057882 */ /* 0x000fca0000000000 */
.L_x_21:
[----:B------:R-:W-:-:S04]  /*0130*/  USHF.L.U32 UR6, UR5, 0x1, URZ ;  /* 0x0000000105067899 */ /* 0x000fc800080006ff */
[----:B------:R-:W-:Y:S02]  /*0140*/  UISETP.GE.U32.AND UP0, UPT, UR6, UR7, UPT ;  /* 0x000000070600728c */ /* 0x000fe4000bf06070 */
[----:B01----:R-:W-:-:S05]  /*0150*/  IMAD R2, R4, UR6, RZ ;  /* 0x0000000604027c24 */ /* 0x003fca000f8e02ff */
[----:B------:R-:W-:-:S13]  /*0160*/  ISETP.GE.U32.AND P0, PT, R2, UR7, PT ;  /* 0x0000000702007c0c */ /* 0x000fda000bf06070 */
[C---:B------:R-:W-:Y:S01]  /*0170*/  @!P0 VIADD R0, R2.reuse, UR5 ;  /* 0x0000000502008c36 */ /* 0x040fe20008000000 */
[----:B------:R-:W-:Y:S01]  /*0180*/  @!P0 LEA R2, R2, UR4, 0x2 ;  /* 0x0000000402028c11 */ /* 0x000fe2000f8e10ff */
[----:B------:R-:W-:-:S03]  /*0190*/  UMOV UR5, UR6 ;  /* 0x0000000600057c82 */ /* 0x000fc60008000000 */
[----:B------:R-:W-:Y:S01]  /*01a0*/  @!P0 LEA R0, R0, UR4, 0x2 ;  /* 0x0000000400008c11 */ /* 0x000fe2000f8e10ff */
[----:B------:R-:W-:Y:S05]  /*01b0*/  @!P0 LDS R3, [R2] ;  /* 0x0000000002038984 */ /* 0x000fea0000000800 */
[----:B------:R-:W0:Y:S02]  /*01c0*/  @!P0 LDS R0, [R0] ;  /* 0x0000000000008984 */ /* 0x000e240000000800 */
[----:B0-----:R-:W-:-:S05]  /*01d0*/  @!P0 IADD3 R3, PT, PT, R0, R3, RZ ;  /* 0x0000000300038210 */ /* 0x001fca0007ffe0ff */
[----:B------:R1:W-:Y:S01]  /*01e0*/  @!P0 STS [R2], R3 ;  /* 0x0000000302008388 */ /* 0x0003e20000000800 */
[----:B------:R-:W-:Y:S06]  /*01f0*/  BAR.SYNC.DEFER_BLOCKING 0x0 ;  /* 0x0000000000007b1d */ /* 0x000fec0000010000 */
[----:B------:R-:W-:Y:S05]  /*0200*/  BRA.U !UP0, `(.L_x_21) ;  /* 0xfffffffd08c87547 */ /* 0x000fea000b83ffff */
.L_x_20:
[----:B------:R-:W-:Y:S05]  /*0210*/  @P1 EXIT ;  /* 0x000000000000194d */ /* 0x000fea0003800000 */
[----:B------:R-:W2:Y:S01]  /*0220*/  S2UR UR5, SR_CgaCtaId ;  /* 0x00000000000579c3 */ /* 0x000ea20000008800 */
[----:B------:R-:W-:-:S07]  /*0230*/  UMOV UR4, 0x400 ;  /* 0x0000040000047882 */ /* 0x000fce0000000000 */
[----:B01----:R-:W0:Y:S01]  /*0240*/  LDC.64 R2, c[0x0][0x388] ;  /* 0x0000e200ff027b82 */ /* 0x003e220000000a00 */
[----:B--2---:R-:W-:Y:S01]  /*0250*/  ULEA UR4, UR5, UR4, 0x18 ;  /* 0x0000000405047291 */ /* 0x004fe2000f8ec0ff */
[----:B0-----:R-:W-:-:S08]  /*0260*/  IMAD.WIDE.U32 R2, R7, 0x4, R2 ;  /* 0x0000000407027825 */ /* 0x001fd000078e0002 */
[----:B------:R-:W0:Y:S04]  /*0270*/  LDS R5, [UR4] ;  /* 0x00000004ff057984 */ /* 0x000e280008000800 */
[----:B0-----:R-:W-:Y:S01]  /*0280*/  STG.E desc[UR8][R2.64], R5 ;  /* 0x0000000502007986 */ /* 0x001fe2000c101908 */
[----:B------:R-:W-:Y:S05]  /*0290*/  EXIT ;  /* 0x000000000000794d */ /* 0x000fea0003800000 */
.L_x_22:
        /* <DEDUP_REMOVED lines=14> */
.L_x_30:


//--------------------- .text._Z7kernel1PiS_      --------------------------
	.section	.text._Z7kernel1PiS_,"ax",@progbits
	.align	128
        .global         _Z7kernel1PiS_
        .type           _Z7kernel1PiS_,@function
        .size           _Z7kernel1PiS_,(.L_x_31 - _Z7kernel1PiS_)
        .other          _Z7kernel1PiS_,@"STO_CUDA_ENTRY STV_DEFAULT"
_Z7kernel1PiS_:
.text._Z7kernel1PiS_:
        /* <DEDUP_REMOVED lines=18> */
[----:B------:R-:W-:-:S07]  /*0120*/  IMAD.MOV.U32 R0, RZ, RZ, 0x1 ;  /* 0x00000001ff007424 */ /* 0x000fce00078e00ff */
.L_x_24:
[----:B------:R-:W-:-:S05]  /*0130*/  IMAD.SHL.U32 R8, R0, 0x2, RZ ;  /* 0x0000000200087824 */ /* 0x000fca00078e00ff */
[----:B0-----:R-:W-:-:S04]  /*0140*/  IADD3 R2, PT, PT, R8, -0x1, RZ ;  /* 0xffffffff08027810 */ /* 0x001fc80007ffe0ff */
[----:B------:R-:W-:-:S13]  /*0150*/  LOP3.LUT P1, RZ, R2, R7, RZ, 0xc0, !PT ;  /* 0x0000000702ff7212 */ /* 0x000fda000782c0ff */
[----:B------:R-:W-:Y:S01]  /*0160*/  @!P1 IMAD R2, R0, 0x4, R5 ;  /* 0x0000000400029824 */ /* 0x000fe200078e0205 */
[----:B------:R-:W-:Y:S01]  /*0170*/  @!P1 LDS R3, [R5] ;  /* 0x0000000005039984 */ /* 0x000fe20000000800 */
[----:B------:R-:W-:-:S04]  /*0180*/  MOV R0, R8 ;  /* 0x0000000800007202 */ /* 0x000fc80000000f00 */
[----:B------:R-:W0:Y:S02]  /*0190*/  @!P1 LDS R2, [R2] ;  /* 0x0000000002029984 */ /* 0x000e240000000800 */
[----:B0-----:R-:W-:-:S05]  /*01a0*/  @!P1 IADD3 R4, PT, PT, R2, R3, RZ ;  /* 0x0000000302049210 */ /* 0x001fca0007ffe0ff */
[----:B------:R1:W-:Y:S01]  /*01b0*/  @!P1 STS [R5], R4 ;  /* 0x0000000405009388 */ /* 0x0003e20000000800 */
[----:B------:R-:W-:Y:S01]  /*01c0*/  BAR.SYNC.DEFER_BLOCKING 0x0 ;  /* 0x0000000000007b1d */ /* 0x000fe20000010000 */
[----:B------:R-:W-:-:S13]  /*01d0*/  ISETP.GE.U32.AND P1, PT, R8, UR8, PT ;  /* 0x0000000808007c0c */ /* 0x000fda000bf26070 */
[----:B-1----:R-:W-:Y:S05]  /*01e0*/  @!P1 BRA `(.L_x_24) ;  /* 0xfffffffc00d09947 */ /* 0x002fea000383ffff */
.L_x_23:
        /* <DEDUP_REMOVED lines=9> */
.L_x_25:
        /* <DEDUP_REMOVED lines=16> */
.L_x_31:


//--------------------- .nv.shared._Z7kernel5PiS_ --------------------------
	.section	.nv.shared._Z7kernel5PiS_,"aw",@nobits
	.sectionflags	@""
	.align	16
	.zero		1024


//--------------------- .nv.shared.reserved.0     --------------------------
	.section	.nv.shared.reserved.0,"aw",@nobits
	.weak		__nv_reservedSMEM_offset_0_alias
	.size		__nv_reservedSMEM_offset_0_alias, 0, 64
	.other		__nv_reservedSMEM_offset_0_alias,@"STO_CUDA_RESERVED_SHARED STV_DEFAULT"
__nv_reservedSMEM_offset_0_alias:
	.zero		0
	.zero		64


//--------------------- .nv.shared._Z12wrongKernel5PiS_ --------------------------
	.section	.nv.shared._Z12wrongKernel5PiS_,"aw",@nobits
	.sectionflags	@""
	.align	16
	.zero		1024


//--------------------- .nv.shared._Z7kernel4PiS_ --------------------------
	.section	.nv.shared._Z7kernel4PiS_,"aw",@nobits
	.sectionflags	@""
	.align	16
	.zero		1024


//--------------------- .nv.shared._Z7kernel3PiS_ --------------------------
	.section	.nv.shared._Z7kernel3PiS_,"aw",@nobits
	.sectionflags	@""
	.align	16
	.zero		1024


//--------------------- .nv.shared._Z7kernel2PiS_ --------------------------
	.section	.nv.shared._Z7kernel2PiS_,"aw",@nobits
	.sectionflags	@""
	.align	16
	.zero		1024


//--------------------- .nv.shared._Z7kernel1PiS_ --------------------------
	.section	.nv.shared._Z7kernel1PiS_,"aw",@nobits
	.sectionflags	@""
	.align	16
	.zero		1024


//--------------------- .nv.constant0._Z7kernel5PiS_ --------------------------
	.section	.nv.constant0._Z7kernel5PiS_,"a",@progbits
	.sectionflags	@""
	.align	4
.nv.constant0._Z7kernel5PiS_:
	.zero		912


//--------------------- .nv.constant0._Z12wrongKernel5PiS_ --------------------------
	.section	.nv.constant0._Z12wrongKernel5PiS_,"a",@progbits
	.sectionflags	@""
	.align	4
.nv.constant0._Z12wrongKernel5PiS_:
	.zero		912


//--------------------- .nv.constant0._Z7kernel4PiS_ --------------------------
	.section	.nv.constant0._Z7kernel4PiS_,"a",@progbits
	.sectionflags	@""
	.align	4
.nv.constant0._Z7kernel4PiS_:
	.zero		912


//--------------------- .nv.constant0._Z7kernel3PiS_ --------------------------
	.section	.nv.constant0._Z7kernel3PiS_,"a",@progbits
	.sectionflags	@""
	.align	4
.nv.constant0._Z7kernel3PiS_:
	.zero		912


//--------------------- .nv.constant0._Z7kernel2PiS_ --------------------------
	.section	.nv.constant0._Z7kernel2PiS_,"a",@progbits
	.sectionflags	@""
	.align	4
.nv.constant0._Z7kernel2PiS_:
	.zero		912


//--------------------- .nv.constant0._Z7kernel1PiS_ --------------------------
	.section	.nv.constant0._Z7kernel1PiS_,"a",@progbits
	.sectionflags	@""
	.align	4
.nv.constant0._Z7kernel1PiS_:
	.zero		912


//--------------------- SYMBOLS --------------------------

	.type		.nv.reservedSmem.offset0,@object
	.size		.nv.reservedSmem.offset0,0x4
	.type		.nv.reservedSmem.cap,@object
	.size		.nv.reservedSmem.cap,0x4
